	.version 2.2
	.target sm_20
	// compiled with /home/bachelor/deicide218/cuda-3.2/open64/lib//be
	// nvopencc 3.2 built on 2010-11-03

	//-----------------------------------------------------------
	// Compiling main.cpp3.i (/tmp/ccBI#.6chP4P)
	//-----------------------------------------------------------

	//-----------------------------------------------------------
	// Options:
	//-----------------------------------------------------------
	//  Target:ptx, ISA:sm_20, Endian:little, Pointer Size:64
	//  -O3	(Optimization level)
	//  -g0	(Debug level)
	//  -m2	(Report advisories)
	//-----------------------------------------------------------

	.file	1	"<command-line>"
	.file	2	"main.cudafe2.gpu"
	.file	3	"/usr/lib/gcc/x86_64-linux-gnu/4.4.7/include/stddef.h"
	.file	4	"/home/bachelor/deicide218/cuda-3.2/bin/../include/crt/device_runtime.h"
	.file	5	"/home/bachelor/deicide218/cuda-3.2/bin/../include/host_defines.h"
	.file	6	"/home/bachelor/deicide218/cuda-3.2/bin/../include/builtin_types.h"
	.file	7	"/home/bachelor/deicide218/cuda-3.2/bin/../include/device_types.h"
	.file	8	"/home/bachelor/deicide218/cuda-3.2/bin/../include/driver_types.h"
	.file	9	"/home/bachelor/deicide218/cuda-3.2/bin/../include/surface_types.h"
	.file	10	"/home/bachelor/deicide218/cuda-3.2/bin/../include/texture_types.h"
	.file	11	"/home/bachelor/deicide218/cuda-3.2/bin/../include/vector_types.h"
	.file	12	"/home/bachelor/deicide218/cuda-3.2/bin/../include/device_launch_parameters.h"
	.file	13	"/home/bachelor/deicide218/cuda-3.2/bin/../include/crt/storage_class.h"
	.file	14	"/usr/include/x86_64-linux-gnu/bits/types.h"
	.file	15	"/usr/include/time.h"
	.file	16	"/home/bachelor/deicide218/cuda-3.2/bin/../include/texture_fetch_functions.h"
	.file	17	"/home/bachelor/deicide218/cuda-3.2/bin/../include/common_functions.h"
	.file	18	"/home/bachelor/deicide218/cuda-3.2/bin/../include/math_functions.h"
	.file	19	"/home/bachelor/deicide218/cuda-3.2/bin/../include/math_constants.h"
	.file	20	"/home/bachelor/deicide218/cuda-3.2/bin/../include/device_functions.h"
	.file	21	"/home/bachelor/deicide218/cuda-3.2/bin/../include/sm_11_atomic_functions.h"
	.file	22	"/home/bachelor/deicide218/cuda-3.2/bin/../include/sm_12_atomic_functions.h"
	.file	23	"/home/bachelor/deicide218/cuda-3.2/bin/../include/sm_13_double_functions.h"
	.file	24	"/home/bachelor/deicide218/cuda-3.2/bin/../include/sm_20_atomic_functions.h"
	.file	25	"/home/bachelor/deicide218/cuda-3.2/bin/../include/sm_20_intrinsics.h"
	.file	26	"/home/bachelor/deicide218/cuda-3.2/bin/../include/surface_functions.h"
	.file	27	"/home/bachelor/deicide218/cuda-3.2/bin/../include/math_functions_dbl_ptx3.h"
	.file	28	"lbm_kernel.cu"


	.entry _Z27performStreamCollide_kernelPfS_ (
		.param .u64 __cudaparm__Z27performStreamCollide_kernelPfS__srcGrid,
		.param .u64 __cudaparm__Z27performStreamCollide_kernelPfS__dstGrid)
	{
	.reg .u32 %r<18>;
	.reg .u64 %rd<13>;
	.reg .f32 %f<233>;
	.reg .pred %p<4>;
	.loc	28	16	0
$LDWbegin__Z27performStreamCollide_kernelPfS_:
	.loc	28	34	0
	cvt.s32.u32 	%r1, %ctaid.x;
	mul.lo.s32 	%r2, %r1, 100;
	cvt.s32.u32 	%r3, %ctaid.y;
	mul.lo.s32 	%r4, %r3, 10000;
	add.s32 	%r5, %r2, %r4;
	cvt.s32.u32 	%r6, %tid.x;
	add.s32 	%r7, %r5, %r6;
	mul.lo.s32 	%r8, %r7, 20;
	cvt.s64.s32 	%rd1, %r8;
	mul.wide.s32 	%rd2, %r8, 4;
	ld.param.u64 	%rd3, [__cudaparm__Z27performStreamCollide_kernelPfS__srcGrid];
	add.u64 	%rd4, %rd3, %rd2;
	ld.global.f32 	%f1, [%rd4+0];
	.loc	28	35	0
	ld.global.f32 	%f2, [%rd4+4];
	.loc	28	36	0
	ld.global.f32 	%f3, [%rd4+8];
	.loc	28	37	0
	ld.global.f32 	%f4, [%rd4+12];
	.loc	28	38	0
	ld.global.f32 	%f5, [%rd4+16];
	.loc	28	39	0
	ld.global.f32 	%f6, [%rd4+20];
	.loc	28	40	0
	ld.global.f32 	%f7, [%rd4+24];
	.loc	28	41	0
	ld.global.f32 	%f8, [%rd4+28];
	.loc	28	42	0
	ld.global.f32 	%f9, [%rd4+32];
	.loc	28	43	0
	ld.global.f32 	%f10, [%rd4+36];
	.loc	28	44	0
	ld.global.f32 	%f11, [%rd4+40];
	.loc	28	45	0
	ld.global.f32 	%f12, [%rd4+44];
	.loc	28	46	0
	ld.global.f32 	%f13, [%rd4+48];
	.loc	28	47	0
	ld.global.f32 	%f14, [%rd4+52];
	.loc	28	48	0
	ld.global.f32 	%f15, [%rd4+56];
	.loc	28	49	0
	ld.global.f32 	%f16, [%rd4+60];
	.loc	28	50	0
	ld.global.f32 	%f17, [%rd4+64];
	.loc	28	51	0
	ld.global.f32 	%f18, [%rd4+68];
	.loc	28	52	0
	ld.global.f32 	%f19, [%rd4+72];
	ld.global.u32 	%r9, [%rd4+76];
	and.b32 	%r10, %r9, 1;
	mov.u32 	%r11, 0;
	setp.eq.s32 	%p1, %r10, %r11;
	@%p1 bra 	$Lt_0_2050;
	.loc	28	58	0
	mov.f32 	%f20, %f3;
	mov.f32 	%f3, %f2;
	.loc	28	59	0
	mov.f32 	%f21, %f5;
	mov.f32 	%f5, %f4;
	.loc	28	60	0
	mov.f32 	%f22, %f7;
	mov.f32 	%f7, %f6;
	.loc	28	61	0
	mov.f32 	%f23, %f11;
	mov.f32 	%f11, %f8;
	.loc	28	62	0
	mov.f32 	%f24, %f10;
	mov.f32 	%f10, %f9;
	.loc	28	63	0
	mov.f32 	%f25, %f15;
	mov.f32 	%f15, %f12;
	.loc	28	64	0
	mov.f32 	%f26, %f14;
	mov.f32 	%f14, %f13;
	.loc	28	65	0
	mov.f32 	%f27, %f19;
	mov.f32 	%f19, %f16;
	.loc	28	66	0
	mov.f32 	%f28, %f18;
	mov.f32 	%f18, %f17;
	bra.uni 	$Lt_0_1794;
$Lt_0_2050:
	.loc	28	72	0
	add.f32 	%f29, %f2, %f1;
	add.f32 	%f30, %f3, %f29;
	add.f32 	%f31, %f4, %f30;
	add.f32 	%f32, %f5, %f31;
	add.f32 	%f33, %f6, %f32;
	add.f32 	%f34, %f7, %f33;
	add.f32 	%f35, %f8, %f34;
	add.f32 	%f36, %f9, %f35;
	add.f32 	%f37, %f10, %f36;
	add.f32 	%f38, %f11, %f37;
	add.f32 	%f39, %f12, %f38;
	add.f32 	%f40, %f13, %f39;
	add.f32 	%f41, %f14, %f40;
	add.f32 	%f42, %f15, %f41;
	add.f32 	%f43, %f16, %f42;
	add.f32 	%f44, %f17, %f43;
	add.f32 	%f45, %f18, %f44;
	add.f32 	%f46, %f19, %f45;
	.loc	28	99	0
	sub.f32 	%f47, %f4, %f5;
	add.f32 	%f48, %f8, %f47;
	sub.f32 	%f49, %f48, %f9;
	add.f32 	%f50, %f10, %f49;
	sub.f32 	%f51, %f50, %f11;
	add.f32 	%f52, %f16, %f51;
	add.f32 	%f53, %f17, %f52;
	sub.f32 	%f54, %f53, %f18;
	sub.f32 	%f55, %f54, %f19;
	div.rn.f32 	%f56, %f55, %f46;
	.loc	28	100	0
	sub.f32 	%f57, %f2, %f3;
	add.f32 	%f58, %f8, %f57;
	add.f32 	%f59, %f9, %f58;
	sub.f32 	%f60, %f59, %f10;
	sub.f32 	%f61, %f60, %f11;
	add.f32 	%f62, %f12, %f61;
	add.f32 	%f63, %f13, %f62;
	sub.f32 	%f64, %f63, %f14;
	sub.f32 	%f65, %f64, %f15;
	div.rn.f32 	%f66, %f65, %f46;
	.loc	28	101	0
	sub.f32 	%f67, %f6, %f7;
	add.f32 	%f68, %f12, %f67;
	sub.f32 	%f69, %f68, %f13;
	add.f32 	%f70, %f14, %f69;
	sub.f32 	%f71, %f70, %f15;
	add.f32 	%f72, %f16, %f71;
	sub.f32 	%f73, %f72, %f17;
	add.f32 	%f74, %f18, %f73;
	sub.f32 	%f75, %f74, %f19;
	div.rn.f32 	%f76, %f75, %f46;
	and.b32 	%r12, %r9, 2;
	mov.u32 	%r13, 0;
	setp.eq.u32 	%p2, %r12, %r13;
	@%p2 bra 	$Lt_0_2306;
	mov.f32 	%f76, 0f00000000;    	// 0
	mov.f32 	%f66, 0f3b03126f;    	// 0.002
	mov.f32 	%f56, 0f3ba3d70a;    	// 0.005
$Lt_0_2306:
	.loc	28	116	0
	mul.f32 	%f77, %f66, %f66;
	mov.f32 	%f78, 0f3ff9999a;    	// 1.95
	mul.f32 	%f79, %f46, %f78;
	fma.rn.f32 	%f80, %f56, %f56, %f77;
	fma.rn.f32 	%f81, %f76, %f76, %f80;
	mov.f32 	%f82, 0fbf800000;    	// -1
	mov.f32 	%f83, 0f3fc00000;    	// 1.5
	fma.rn.f32 	%f84, %f81, %f83, %f82;
	mov.f32 	%f85, 0f3eaaaaab;    	// 0.333333
	mul.f32 	%f86, %f79, %f85;
	mul.f32 	%f87, %f84, %f86;
	mov.f32 	%f88, 0fbf733334;    	// -0.95
	mul.f32 	%f89, %f88, %f1;
	sub.f32 	%f1, %f89, %f87;
	.loc	28	118	0
	mov.f32 	%f90, 0f3d638e39;    	// 0.0555556
	mul.f32 	%f91, %f79, %f90;
	mov.f32 	%f92, 0fbf733334;    	// -0.95
	mul.f32 	%f93, %f2, %f92;
	mov.f32 	%f94, 0f40400000;    	// 3
	mov.f32 	%f95, 0f40900000;    	// 4.5
	fma.rn.f32 	%f96, %f95, %f66, %f94;
	mul.f32 	%f97, %f66, %f96;
	sub.f32 	%f98, %f97, %f84;
	fma.rn.f32 	%f20, %f91, %f98, %f93;
	.loc	28	119	0
	mov.f32 	%f99, 0fbf733334;    	// -0.95
	mul.f32 	%f100, %f3, %f99;
	mov.f32 	%f101, 0fc0400000;   	// -3
	mov.f32 	%f102, 0f40900000;   	// 4.5
	fma.rn.f32 	%f103, %f102, %f66, %f101;
	mul.f32 	%f104, %f66, %f103;
	sub.f32 	%f105, %f104, %f84;
	fma.rn.f32 	%f3, %f91, %f105, %f100;
	.loc	28	120	0
	mov.f32 	%f106, 0fbf733334;   	// -0.95
	mul.f32 	%f107, %f6, %f106;
	mov.f32 	%f108, 0f40400000;   	// 3
	mov.f32 	%f109, 0f40900000;   	// 4.5
	fma.rn.f32 	%f110, %f109, %f76, %f108;
	mul.f32 	%f111, %f76, %f110;
	sub.f32 	%f112, %f111, %f84;
	fma.rn.f32 	%f22, %f91, %f112, %f107;
	.loc	28	121	0
	mov.f32 	%f113, 0fbf733334;   	// -0.95
	mul.f32 	%f114, %f7, %f113;
	mov.f32 	%f115, 0fc0400000;   	// -3
	mov.f32 	%f116, 0f40900000;   	// 4.5
	fma.rn.f32 	%f117, %f116, %f76, %f115;
	mul.f32 	%f118, %f76, %f117;
	sub.f32 	%f119, %f118, %f84;
	fma.rn.f32 	%f7, %f91, %f119, %f114;
	.loc	28	122	0
	mov.f32 	%f120, 0fbf733334;   	// -0.95
	mul.f32 	%f121, %f4, %f120;
	mov.f32 	%f122, 0f40400000;   	// 3
	mov.f32 	%f123, 0f40900000;   	// 4.5
	fma.rn.f32 	%f124, %f123, %f56, %f122;
	mul.f32 	%f125, %f56, %f124;
	sub.f32 	%f126, %f125, %f84;
	fma.rn.f32 	%f21, %f91, %f126, %f121;
	.loc	28	123	0
	mov.f32 	%f127, 0fbf733334;   	// -0.95
	mul.f32 	%f128, %f5, %f127;
	mov.f32 	%f129, 0fc0400000;   	// -3
	mov.f32 	%f130, 0f40900000;   	// 4.5
	fma.rn.f32 	%f131, %f130, %f56, %f129;
	mul.f32 	%f132, %f56, %f131;
	sub.f32 	%f133, %f132, %f84;
	fma.rn.f32 	%f5, %f91, %f133, %f128;
	.loc	28	125	0
	add.f32 	%f134, %f76, %f66;
	mov.f32 	%f135, 0f3ce38e39;   	// 0.0277778
	mul.f32 	%f136, %f79, %f135;
	mov.f32 	%f137, 0fbf733334;   	// -0.95
	mul.f32 	%f138, %f12, %f137;
	mov.f32 	%f139, 0f40400000;   	// 3
	mov.f32 	%f140, 0f40900000;   	// 4.5
	fma.rn.f32 	%f141, %f134, %f140, %f139;
	mul.f32 	%f142, %f134, %f141;
	sub.f32 	%f143, %f142, %f84;
	fma.rn.f32 	%f25, %f136, %f143, %f138;
	.loc	28	126	0
	sub.f32 	%f144, %f66, %f76;
	mov.f32 	%f145, 0fbf733334;   	// -0.95
	mul.f32 	%f146, %f13, %f145;
	mov.f32 	%f147, 0f40400000;   	// 3
	mov.f32 	%f148, 0f40900000;   	// 4.5
	fma.rn.f32 	%f149, %f144, %f148, %f147;
	mul.f32 	%f150, %f149, %f144;
	sub.f32 	%f151, %f150, %f84;
	fma.rn.f32 	%f26, %f136, %f151, %f146;
	.loc	28	127	0
	sub.f32 	%f152, %f76, %f66;
	mov.f32 	%f153, 0fbf733334;   	// -0.95
	mul.f32 	%f154, %f14, %f153;
	mov.f32 	%f155, 0f40400000;   	// 3
	mov.f32 	%f156, 0f40900000;   	// 4.5
	fma.rn.f32 	%f157, %f152, %f156, %f155;
	mul.f32 	%f158, %f157, %f152;
	sub.f32 	%f159, %f158, %f84;
	fma.rn.f32 	%f14, %f136, %f159, %f154;
	.loc	28	128	0
	mov.f32 	%f160, 0f40400000;   	// 3
	neg.f32 	%f161, %f134;
	mov.f32 	%f162, 0f40900000;   	// 4.5
	fma.rn.f32 	%f163, %f161, %f162, %f160;
	fma.rn.f32 	%f164, %f134, %f163, %f84;
	mul.f32 	%f165, %f136, %f164;
	mov.f32 	%f166, 0fbf733334;   	// -0.95
	mul.f32 	%f167, %f166, %f15;
	sub.f32 	%f15, %f167, %f165;
	.loc	28	129	0
	add.f32 	%f168, %f66, %f56;
	mov.f32 	%f169, 0fbf733334;   	// -0.95
	mul.f32 	%f170, %f8, %f169;
	mov.f32 	%f171, 0f40400000;   	// 3
	mov.f32 	%f172, 0f40900000;   	// 4.5
	fma.rn.f32 	%f173, %f168, %f172, %f171;
	mul.f32 	%f174, %f168, %f173;
	sub.f32 	%f175, %f174, %f84;
	fma.rn.f32 	%f23, %f136, %f175, %f170;
	.loc	28	130	0
	sub.f32 	%f176, %f56, %f66;
	mov.f32 	%f177, 0fbf733334;   	// -0.95
	mul.f32 	%f178, %f10, %f177;
	mov.f32 	%f179, 0f40400000;   	// 3
	mov.f32 	%f180, 0f40900000;   	// 4.5
	fma.rn.f32 	%f181, %f176, %f180, %f179;
	mul.f32 	%f182, %f181, %f176;
	sub.f32 	%f183, %f182, %f84;
	fma.rn.f32 	%f10, %f136, %f183, %f178;
	.loc	28	131	0
	add.f32 	%f184, %f76, %f56;
	mov.f32 	%f185, 0fbf733334;   	// -0.95
	mul.f32 	%f186, %f16, %f185;
	mov.f32 	%f187, 0f40400000;   	// 3
	mov.f32 	%f188, 0f40900000;   	// 4.5
	fma.rn.f32 	%f189, %f184, %f188, %f187;
	mul.f32 	%f190, %f184, %f189;
	sub.f32 	%f191, %f190, %f84;
	fma.rn.f32 	%f27, %f136, %f191, %f186;
	.loc	28	132	0
	sub.f32 	%f192, %f56, %f76;
	mov.f32 	%f193, 0fbf733334;   	// -0.95
	mul.f32 	%f194, %f17, %f193;
	mov.f32 	%f195, 0f40400000;   	// 3
	mov.f32 	%f196, 0f40900000;   	// 4.5
	fma.rn.f32 	%f197, %f192, %f196, %f195;
	mul.f32 	%f198, %f197, %f192;
	sub.f32 	%f199, %f198, %f84;
	fma.rn.f32 	%f28, %f136, %f199, %f194;
	.loc	28	133	0
	sub.f32 	%f200, %f66, %f56;
	mov.f32 	%f201, 0fbf733334;   	// -0.95
	mul.f32 	%f202, %f9, %f201;
	mov.f32 	%f203, 0f40400000;   	// 3
	mov.f32 	%f204, 0f40900000;   	// 4.5
	fma.rn.f32 	%f205, %f200, %f204, %f203;
	mul.f32 	%f206, %f205, %f200;
	sub.f32 	%f207, %f206, %f84;
	fma.rn.f32 	%f24, %f136, %f207, %f202;
	.loc	28	134	0
	mov.f32 	%f208, 0f40400000;   	// 3
	neg.f32 	%f209, %f168;
	mov.f32 	%f210, 0f40900000;   	// 4.5
	fma.rn.f32 	%f211, %f209, %f210, %f208;
	fma.rn.f32 	%f212, %f168, %f211, %f84;
	mul.f32 	%f213, %f136, %f212;
	mov.f32 	%f214, 0fbf733334;   	// -0.95
	mul.f32 	%f215, %f214, %f11;
	sub.f32 	%f11, %f215, %f213;
	.loc	28	135	0
	sub.f32 	%f216, %f76, %f56;
	mov.f32 	%f217, 0fbf733334;   	// -0.95
	mul.f32 	%f218, %f18, %f217;
	mov.f32 	%f219, 0f40400000;   	// 3
	mov.f32 	%f220, 0f40900000;   	// 4.5
	fma.rn.f32 	%f221, %f216, %f220, %f219;
	mul.f32 	%f222, %f221, %f216;
	sub.f32 	%f223, %f222, %f84;
	fma.rn.f32 	%f18, %f136, %f223, %f218;
	.loc	28	136	0
	mov.f32 	%f224, 0f40400000;   	// 3
	neg.f32 	%f225, %f184;
	mov.f32 	%f226, 0f40900000;   	// 4.5
	fma.rn.f32 	%f227, %f225, %f226, %f224;
	fma.rn.f32 	%f228, %f184, %f227, %f84;
	mul.f32 	%f229, %f136, %f228;
	mov.f32 	%f230, 0fbf733334;   	// -0.95
	mul.f32 	%f231, %f230, %f19;
	sub.f32 	%f19, %f231, %f229;
$Lt_0_1794:
	.loc	28	142	0
	ld.param.u64 	%rd5, [__cudaparm__Z27performStreamCollide_kernelPfS__dstGrid];
	add.u64 	%rd6, %rd2, %rd5;
	st.global.f32 	[%rd6+0], %f1;
	.loc	28	144	0
	add.s32 	%r14, %r2, %r6;
	add.s32 	%r15, %r4, %r14;
	mul.lo.s32 	%r16, %r15, 20;
	cvt.s64.s32 	%rd7, %r16;
	mul.wide.s32 	%rd8, %r16, 4;
	add.u64 	%rd9, %rd5, %rd8;
	st.global.f32 	[%rd9+8004], %f20;
	.loc	28	145	0
	st.global.f32 	[%rd9+-7992], %f3;
	.loc	28	146	0
	st.global.f32 	[%rd9+92], %f21;
	.loc	28	147	0
	st.global.f32 	[%rd9+-64], %f5;
	.loc	28	148	0
	add.u64 	%rd10, %rd9, 786432;
	st.global.f32 	[%rd10+13588], %f22;
	.loc	28	149	0
	sub.u64 	%rd11, %rd9, 786432;
	st.global.f32 	[%rd11+-13544], %f7;
	.loc	28	151	0
	st.global.f32 	[%rd9+8108], %f23;
	.loc	28	152	0
	st.global.f32 	[%rd9+7952], %f24;
	.loc	28	153	0
	st.global.f32 	[%rd9+-7884], %f10;
	.loc	28	154	0
	st.global.f32 	[%rd9+-8040], %f11;
	.loc	28	155	0
	st.global.f32 	[%rd10+21612], %f25;
	.loc	28	156	0
	st.global.f32 	[%rd11+-5520], %f26;
	.loc	28	157	0
	st.global.f32 	[%rd10+5620], %f14;
	.loc	28	158	0
	st.global.f32 	[%rd11+-21512], %f15;
	.loc	28	159	0
	st.global.f32 	[%rd10+13708], %f27;
	.loc	28	160	0
	st.global.f32 	[%rd11+-13424], %f28;
	.loc	28	161	0
	st.global.f32 	[%rd10+13556], %f18;
	.loc	28	162	0
	st.global.f32 	[%rd11+-13576], %f19;
	.loc	28	163	0
	exit;
$LDWend__Z27performStreamCollide_kernelPfS_:
	} // _Z27performStreamCollide_kernelPfS_



// ===== COMPILED SASS (sm_100) =====

	.target	sm_100

	.elftype	@"ET_EXEC"


//--------------------- .note.nv.tkinfo           --------------------------
	.section	.note.nv.tkinfo,"",@"SHT_NOTE"
	.sectionflags	@"SHF_NOTE_NV_TKINFO"
	.tkinfo
        /*0018*/ 	.word	0x00000002
        /*0030*/ 	.string	""
        /*0030*/ 	.string	"ptxas"
        /*0030*/ 	.string	"Cuda compilation tools, release 13.0, V13.0.88"
        /*0030*/ 	.string	"Build cuda_13.0.r13.0/compiler.36424714_0"
        /*0030*/ 	.string	"-arch sm_100 "



//--------------------- .note.nv.cuinfo           --------------------------
	.section	.note.nv.cuinfo,"",@"SHT_NOTE"
	.sectionflags	@"SHF_NOTE_NV_CUINFO"
        /*0018*/ 	.short	0x0002
        /*001a*/ 	.short	0x0014
        /*001c*/ 	.short	0x0082
	.zero		2


//--------------------- .nv.info                  --------------------------
	.section	.nv.info,"",@"SHT_CUDA_INFO"
	.align	4


	//----- nvinfo : EIATTR_REGCOUNT
	.align		4
        /*0000*/ 	.byte	0x04, 0x2f
        /*0002*/ 	.short	(.L_1 - .L_0)
	.align		4
.L_0:
        /*0004*/ 	.word	index@(_Z27performStreamCollide_kernelPfS_)
        /*0008*/ 	.word	0x00000030


	//----- nvinfo : EIATTR_FRAME_SIZE
	.align		4
.L_1:
        /*000c*/ 	.byte	0x04, 0x11
        /*000e*/ 	.short	(.L_3 - .L_2)
	.align		4
.L_2:
        /*0010*/ 	.word	index@($__internal_0_$__cuda_sm3x_div_rn_noftz_f32_slowpath)
        /*0014*/ 	.word	0x00000000


	//----- nvinfo : EIATTR_FRAME_SIZE
	.align		4
.L_3:
        /*0018*/ 	.byte	0x04, 0x11
        /*001a*/ 	.short	(.L_5 - .L_4)
	.align		4
.L_4:
        /*001c*/ 	.word	index@(_Z27performStreamCollide_kernelPfS_)
        /*0020*/ 	.word	0x00000000


	//----- nvinfo : EIATTR_MIN_STACK_SIZE
	.align		4
.L_5:
        /*0024*/ 	.byte	0x04, 0x12
        /*0026*/ 	.short	(.L_7 - .L_6)
	.align		4
.L_6:
        /*0028*/ 	.word	index@(_Z27performStreamCollide_kernelPfS_)
        /*002c*/ 	.word	0x00000000
.L_7:


//--------------------- .nv.compat                --------------------------
	.section	.nv.compat,"",@"SHT_CUDA_COMPAT_INFO"
	.align	4
        /*0000*/ 	.byte	0x02, 0x09, 0x00, 0x00, 0x02, 0x02, 0x01, 0x00, 0x02, 0x05, 0x05, 0x00, 0x03, 0x07, 0x01, 0x01
        /*0010*/ 	.byte	0x02, 0x03, 0x00, 0x00, 0x02, 0x06, 0x01, 0x00, 0x04, 0x0b, 0x08, 0x00, 0x01, 0x00, 0x00, 0x00
        /*0020*/ 	.byte	0x00, 0x00, 0x00, 0x00


//--------------------- .nv.info._Z27performStreamCollide_kernelPfS_ --------------------------
	.section	.nv.info._Z27performStreamCollide_kernelPfS_,"",@"SHT_CUDA_INFO"
	.sectionflags	@""
	.align	4


	//----- nvinfo : EIATTR_CUDA_API_VERSION
	.align		4
        /*0000*/ 	.byte	0x04, 0x37
        /*0002*/ 	.short	(.L_9 - .L_8)
.L_8:
        /*0004*/ 	.word	0x00000082


	//----- nvinfo : EIATTR_KPARAM_INFO
	.align		4
.L_9:
        /*0008*/ 	.byte	0x04, 0x17
        /*000a*/ 	.short	(.L_11 - .L_10)
.L_10:
        /*000c*/ 	.word	0x00000000
        /*0010*/ 	.short	0x0001
        /*0012*/ 	.short	0x0008
        /*0014*/ 	.byte	0x00, 0xf0, 0x21, 0x00


	//----- nvinfo : EIATTR_KPARAM_INFO
	.align		4
.L_11:
        /*0018*/ 	.byte	0x04, 0x17
        /*001a*/ 	.short	(.L_13 - .L_12)
.L_12:
        /*001c*/ 	.word	0x00000000
        /*0020*/ 	.short	0x0000
        /*0022*/ 	.short	0x0000
        /*0024*/ 	.byte	0x00, 0xf0, 0x21, 0x00


	//----- nvinfo : EIATTR_SPARSE_MMA_MASK
	.align		4
.L_13:
        /*0028*/ 	.byte	0x03, 0x50
        /*002a*/ 	.short	0x0000


	//----- nvinfo : EIATTR_MAXREG_COUNT
	.align		4
        /*002c*/ 	.byte	0x03, 0x1b
        /*002e*/ 	.short	0x00ff


	//----- nvinfo : EIATTR_MERCURY_ISA_VERSION
	.align		4
        /*0030*/ 	.byte	0x03, 0x5f
        /*0032*/ 	.short	0x0101


	//----- nvinfo : EIATTR_VRC_CTA_INIT_COUNT
	.align		4
        /*0034*/ 	.byte	0x02, 0x4a
	.zero		1
	.zero		1


	//----- nvinfo : EIATTR_EXIT_INSTR_OFFSETS
	.align		4
        /*0038*/ 	.byte	0x04, 0x1c
        /*003a*/ 	.short	(.L_15 - .L_14)


	//   ....[0]....
.L_14:
        /*003c*/ 	.word	0x00000fe0


	//----- nvinfo : EIATTR_CRS_STACK_SIZE
	.align		4
.L_15:
        /*0040*/ 	.byte	0x04, 0x1e
        /*0042*/ 	.short	(.L_17 - .L_16)
.L_16:
        /*0044*/ 	.word	0x00000000


	//----- nvinfo : EIATTR_CBANK_PARAM_SIZE
	.align		4
.L_17:
        /*0048*/ 	.byte	0x03, 0x19
        /*004a*/ 	.short	0x0010


	//----- nvinfo : EIATTR_PARAM_CBANK
	.align		4
        /*004c*/ 	.byte	0x04, 0x0a
        /*004e*/ 	.short	(.L_19 - .L_18)
	.align		4
.L_18:
        /*0050*/ 	.word	index@(.nv.constant0._Z27performStreamCollide_kernelPfS_)
        /*0054*/ 	.short	0x0380
        /*0056*/ 	.short	0x0010


	//----- nvinfo : EIATTR_SW_WAR
	.align		4
.L_19:
        /*0058*/ 	.byte	0x04, 0x36
        /*005a*/ 	.short	(.L_21 - .L_20)
.L_20:
        /*005c*/ 	.word	0x00000008
.L_21:


//--------------------- .nv.callgraph             --------------------------
	.section	.nv.callgraph,"",@"SHT_CUDA_CALLGRAPH"
	.align	4
	.sectionentsize	8
	.align		4
        /*0000*/ 	.word	0x00000000
	.align		4
        /*0004*/ 	.word	0xffffffff
	.align		4
        /*0008*/ 	.word	0x00000000
	.align		4
        /*000c*/ 	.word	0xfffffffe
	.align		4
        /*0010*/ 	.word	0x00000000
	.align		4
        /*0014*/ 	.word	0xfffffffd
	.align		4
        /*0018*/ 	.word	0x00000000
	.align		4
        /*001c*/ 	.word	0xfffffffc


//--------------------- .text._Z27performStreamCollide_kernelPfS_ --------------------------
	.section	.text._Z27performStreamCollide_kernelPfS_,"ax",@progbits
	.align	128
.text._Z27performStreamCollide_kernelPfS_:
        .type           _Z27performStreamCollide_kernelPfS_,@function
        .size           _Z27performStreamCollide_kernelPfS_,(.L_x_20 - _Z27performStreamCollide_kernelPfS_)
        .other          _Z27performStreamCollide_kernelPfS_,@"STO_CUDA_ENTRY STV_DEFAULT"
_Z27performStreamCollide_kernelPfS_:
[----:B------:R-:W-:Y:S01]  /*0000*/  LDC R1, c[0x0][0x37c] ;  /* 0x0000df00ff017b82 */ /* 0x000fe20000000800 */
[----:B------:R-:W0:Y:S07]  /*0010*/  S2R R5, SR_CTAID.Y ;  /* 0x0000000000057919 */ /* 0x000e2e0000002600 */
[----:B------:R-:W1:Y:S01]  /*0020*/  LDC.64 R30, c[0x0][0x380] ;  /* 0x0000e000ff1e7b82 */ /* 0x000e620000000a00 */
[----:B------:R-:W2:Y:S01]  /*0030*/  LDCU.64 UR4, c[0x0][0x358] ;  /* 0x00006b00ff0477ac */ /* 0x000ea20008000a00 */
[----:B------:R-:W3:Y:S01]  /*0040*/  S2R R2, SR_CTAID.X ;  /* 0x0000000000027919 */ /* 0x000ee20000002500 */
[----:B------:R-:W4:Y:S01]  /*0050*/  S2R R3, SR_TID.X ;  /* 0x0000000000037919 */ /* 0x000f220000002100 */
[----:B0-----:R-:W-:-:S04]  /*0060*/  IMAD R5, R5, 0x2710, RZ ;  /* 0x0000271005057824 */ /* 0x001fc800078e02ff */
[----:B---3--:R-:W-:-:S05]  /*0070*/  IMAD R0, R2, 0x64, R5 ;  /* 0x0000006402007824 */ /* 0x008fca00078e0205 */
[----:B----4-:R-:W-:-:S05]  /*0080*/  IADD3 R0, PT, PT, R0, R3, RZ ;  /* 0x0000000300007210 */ /* 0x010fca0007ffe0ff */
[----:B------:R-:W-:-:S04]  /*0090*/  IMAD R3, R0, 0x14, RZ ;  /* 0x0000001400037824 */ /* 0x000fc800078e02ff */
[----:B-1----:R-:W-:-:S05]  /*00a0*/  IMAD.WIDE R30, R3, 0x4, R30 ;  /* 0x00000004031e7825 */ /* 0x002fca00078e021e */
[----:B--2---:R-:W2:Y:S04]  /*00b0*/  LDG.E R26, desc[UR4][R30.64+0x4c] ;  /* 0x00004c041e1a7981 */ /* 0x004ea8000c1e1900 */
[----:B------:R-:W3:Y:S04]  /*00c0*/  LDG.E R27, desc[UR4][R30.64+0x8] ;  /* 0x000008041e1b7981 */ /* 0x000ee8000c1e1900 */
[----:B------:R-:W4:Y:S04]  /*00d0*/  LDG.E R22, desc[UR4][R30.64+0x4] ;  /* 0x000004041e167981 */ /* 0x000f28000c1e1900 */
[----:B------:R-:W4:Y:S04]  /*00e0*/  LDG.E R8, desc[UR4][R30.64+0x18] ;  /* 0x000018041e087981 */ /* 0x000f28000c1e1900 */
[----:B------:R-:W4:Y:S04]  /*00f0*/  LDG.E R23, desc[UR4][R30.64+0x14] ;  /* 0x000014041e177981 */ /* 0x000f28000c1e1900 */
[----:B------:R-:W4:Y:S04]  /*0100*/  LDG.E R17, desc[UR4][R30.64+0x28] ;  /* 0x000028041e117981 */ /* 0x000f28000c1e1900 */
[----:B------:R-:W4:Y:S04]  /*0110*/  LDG.E R9, desc[UR4][R30.64+0x1c] ;  /* 0x00001c041e097981 */ /* 0x000f28000c1e1900 */
[----:B------:R-:W4:Y:S04]  /*0120*/  LDG.E R18, desc[UR4][R30.64+0x38] ;  /* 0x000038041e127981 */ /* 0x000f28000c1e1900 */
[----:B------:R-:W4:Y:S04]  /*0130*/  LDG.E R16, desc[UR4][R30.64+0x48] ;  /* 0x000048041e107981 */ /* 0x000f28000c1e1900 */
[----:B------:R0:W5:Y:S04]  /*0140*/  LDG.E R6, desc[UR4][R30.64+0x10] ;  /* 0x000010041e067981 */ /* 0x000168000c1e1900 */
        /* <DEDUP_REMOVED lines=9> */
[----:B------:R0:W5:Y:S01]  /*01e0*/  LDG.E R19, desc[UR4][R30.64] ;  /* 0x000000041e137981 */ /* 0x000162000c1e1900 */
[----:B------:R-:W-:Y:S01]  /*01f0*/  BSSY.RECONVERGENT B0, `(.L_x_0) ;  /* 0x00000c1000007945 */ /* 0x000fe20003800200 */
[----:B--2---:R-:W-:-:S13]  /*0200*/  LOP3.LUT P0, RZ, R26, 0x1, RZ, 0xc0, !PT ;  /* 0x000000011aff7812 */ /* 0x004fda000780c0ff */
[----:B---3--:R-:W-:Y:S02]  /*0210*/  @P0 MOV R3, R27 ;  /* 0x0000001b00030202 */ /* 0x008fe40000000f00 */
[----:B----4-:R-:W-:Y:S02]  /*0220*/  @P0 MOV R0, R22 ;  /* 0x0000001600000202 */ /* 0x010fe40000000f00 */
[----:B------:R-:W-:Y:S02]  /*0230*/  @P0 MOV R38, R8 ;  /* 0x0000000800260202 */ /* 0x000fe40000000f00 */
[----:B------:R-:W-:Y:S02]  /*0240*/  @P0 MOV R37, R23 ;  /* 0x0000001700250202 */ /* 0x000fe40000000f00 */
[----:B------:R-:W-:Y:S02]  /*0250*/  @P0 MOV R28, R17 ;  /* 0x00000011001c0202 */ /* 0x000fe40000000f00 */
[----:B------:R-:W-:-:S02]  /*0260*/  @P0 MOV R25, R9 ;  /* 0x0000000900190202 */ /* 0x000fc40000000f00 */
[----:B------:R-:W-:Y:S02]  /*0270*/  @P0 MOV R20, R18 ;  /* 0x0000001200140202 */ /* 0x000fe40000000f00 */
[----:B------:R-:W-:Y:S01]  /*0280*/  @P0 MOV R24, R16 ;  /* 0x0000001000180202 */ /* 0x000fe20000000f00 */
[----:B0-----:R-:W-:Y:S06]  /*0290*/  @P0 BRA `(.L_x_1) ;  /* 0x0000000800d80947 */ /* 0x001fec0003800000 */
[----:B-----5:R-:W-:Y:S01]  /*02a0*/  FADD R0, R22, R19 ;  /* 0x0000001316007221 */ /* 0x020fe20000000000 */
[----:B------:R-:W-:Y:S01]  /*02b0*/  FADD R20, R21, -R6 ;  /* 0x8000000615147221 */ /* 0x000fe20000000000 */
[----:B------:R-:W-:Y:S02]  /*02c0*/  BSSY.RECONVERGENT B1, `(.L_x_2) ;  /* 0x0000025000017945 */ /* 0x000fe40003800200 */
[----:B------:R-:W-:Y:S01]  /*02d0*/  FADD R0, R27, R0 ;  /* 0x000000001b007221 */ /* 0x000fe20000000000 */
[----:B------:R-:W-:-:S03]  /*02e0*/  FADD R20, R9, R20 ;  /* 0x0000001409147221 */ /* 0x000fc60000000000 */
[----:B------:R-:W-:Y:S01]  /*02f0*/  FADD R3, R21, R0 ;  /* 0x0000000015037221 */ /* 0x000fe20000000000 */
[----:B------:R-:W-:-:S03]  /*0300*/  FADD R25, -R13, R20 ;  /* 0x000000140d197221 */ /* 0x000fc60000000100 */
[----:B------:R-:W-:-:S04]  /*0310*/  FADD R0, R6, R3 ;  /* 0x0000000306007221 */ /* 0x000fc80000000000 */
        /* <DEDUP_REMOVED lines=12> */
[----:B------:R-:W-:Y:S01]  /*03e0*/  FADD R3, R15, R0 ;  /* 0x000000000f037221 */ /* 0x000fe20000000000 */
[----:B------:R-:W-:-:S03]  /*03f0*/  FADD R0, R12, R25 ;  /* 0x000000190c007221 */ /* 0x000fc60000000000 */
[----:B------:R-:W-:Y:S01]  /*0400*/  FADD R3, R16, R3 ;  /* 0x0000000310037221 */ /* 0x000fe20000000000 */
[----:B------:R-:W-:-:S03]  /*0410*/  FADD R0, -R17, R0 ;  /* 0x0000000011007221 */ /* 0x000fc60000000100 */
[----:B------:R-:W0:Y:S01]  /*0420*/  MUFU.RCP R20, R3 ;  /* 0x0000000300147308 */ /* 0x000e220000001000 */
[----:B------:R-:W-:-:S04]  /*0430*/  FADD R25, R7, R0 ;  /* 0x0000000007197221 */ /* 0x000fc80000000000 */
[----:B------:R-:W-:-:S04]  /*0440*/  FADD R0, R14, R25 ;  /* 0x000000190e007221 */ /* 0x000fc80000000000 */
[----:B------:R-:W-:-:S04]  /*0450*/  FADD R25, -R15, R0 ;  /* 0x000000000f197221 */ /* 0x000fc80000000100 */
[----:B------:R-:W-:-:S04]  /*0460*/  FADD R0, -R16, R25 ;  /* 0x0000001910007221 */ /* 0x000fc80000000100 */
[----:B------:R-:W1:Y:S01]  /*0470*/  FCHK P0, R0, R3 ;  /* 0x0000000300007302 */ /* 0x000e620000000000 */
[----:B0-----:R-:W-:-:S04]  /*0480*/  FFMA R29, -R3, R20, 1 ;  /* 0x3f800000031d7423 */ /* 0x001fc80000000114 */
[----:B------:R-:W-:-:S04]  /*0490*/  FFMA R29, R20, R29, R20 ;  /* 0x0000001d141d7223 */ /* 0x000fc80000000014 */
[----:B------:R-:W-:-:S04]  /*04a0*/  FFMA R20, R0, R29, RZ ;  /* 0x0000001d00147223 */ /* 0x000fc800000000ff */
[----:B------:R-:W-:-:S04]  /*04b0*/  FFMA R24, -R3, R20, R0 ;  /* 0x0000001403187223 */ /* 0x000fc80000000100 */
[----:B------:R-:W-:Y:S01]  /*04c0*/  FFMA R33, R29, R24, R20 ;  /* 0x000000181d217223 */ /* 0x000fe20000000014 */
[----:B-1----:R-:W-:Y:S06]  /*04d0*/  @!P0 BRA `(.L_x_3) ;  /* 0x00000000000c8947 */ /* 0x002fec0003800000 */
[----:B------:R-:W-:-:S07]  /*04e0*/  MOV R24, 0x500 ;  /* 0x0000050000187802 */ /* 0x000fce0000000f00 */
[----:B------:R-:W-:Y:S05]  /*04f0*/  CALL.REL.NOINC `($__internal_0_$__cuda_sm3x_div_rn_noftz_f32_slowpath) ;  /* 0x0000000800bc7944 */ /* 0x000fea0003c00000 */
[----:B------:R-:W-:-:S07]  /*0500*/  MOV R33, R0 ;  /* 0x0000000000217202 */ /* 0x000fce0000000f00 */
.L_x_3:
[----:B------:R-:W-:Y:S05]  /*0510*/  BSYNC.RECONVERGENT B1 ;  /* 0x0000000000017941 */ /* 0x000fea0003800200 */
.L_x_2:
[----:B------:R-:W-:Y:S01]  /*0520*/  FADD R0, R22, -R27 ;  /* 0x8000001b16007221 */ /* 0x000fe20000000000 */
[----:B------:R-:W0:Y:S01]  /*0530*/  MUFU.RCP R24, R3 ;  /* 0x0000000300187308 */ /* 0x000e220000001000 */
[----:B------:R-:W-:Y:S02]  /*0540*/  BSSY.RECONVERGENT B1, `(.L_x_4) ;  /* 0x0000014000017945 */ /* 0x000fe40003800200 */
[----:B------:R-:W-:-:S04]  /*0550*/  FADD R0, R9, R0 ;  /* 0x0000000009007221 */ /* 0x000fc80000000000 */
[----:B------:R-:W-:-:S04]  /*0560*/  FADD R25, R13, R0 ;  /* 0x000000000d197221 */ /* 0x000fc80000000000 */
[----:B------:R-:W-:-:S04]  /*0570*/  FADD R0, -R12, R25 ;  /* 0x000000190c007221 */ /* 0x000fc80000000100 */
[----:B------:R-:W-:Y:S01]  /*0580*/  FADD R25, -R17, R0 ;  /* 0x0000000011197221 */ /* 0x000fe20000000100 */
[----:B0-----:R-:W-:-:S03]  /*0590*/  FFMA R29, -R3, R24, 1 ;  /* 0x3f800000031d7423 */ /* 0x001fc60000000118 */
[----:B------:R-:W-:-:S04]  /*05a0*/  FADD R0, R4, R25 ;  /* 0x0000001904007221 */ /* 0x000fc80000000000 */
[----:B------:R-:W-:Y:S01]  /*05b0*/  FADD R25, R11, R0 ;  /* 0x000000000b197221 */ /* 0x000fe20000000000 */
[----:B------:R-:W-:-:S03]  /*05c0*/  FFMA R0, R24, R29, R24 ;  /* 0x0000001d18007223 */ /* 0x000fc60000000018 */
[----:B------:R-:W-:-:S04]  /*05d0*/  FADD R25, -R10, R25 ;  /* 0x000000190a197221 */ /* 0x000fc80000000100 */
[----:B------:R-:W-:-:S04]  /*05e0*/  FADD R20, -R18, R25 ;  /* 0x0000001912147221 */ /* 0x000fc80000000100 */
[----:B------:R-:W0:Y:S01]  /*05f0*/  FCHK P0, R20, R3 ;  /* 0x0000000314007302 */ /* 0x000e220000000000 */
[----:B------:R-:W-:-:S04]  /*0600*/  FFMA R25, R0, R20, RZ ;  /* 0x0000001400197223 */ /* 0x000fc800000000ff */
[----:B------:R-:W-:-:S04]  /*0610*/  FFMA R24, -R3, R25, R20 ;  /* 0x0000001903187223 */ /* 0x000fc80000000114 */
[----:B------:R-:W-:Y:S01]  /*0620*/  FFMA R45, R0, R24, R25 ;  /* 0x00000018002d7223 */ /* 0x000fe20000000019 */
[----:B0-----:R-:W-:Y:S06]  /*0630*/  @!P0 BRA `(.L_x_5) ;  /* 0x0000000000108947 */ /* 0x001fec0003800000 */
[----:B------:R-:W-:Y:S02]  /*0640*/  MOV R0, R20 ;  /* 0x0000001400007202 */ /* 0x000fe40000000f00 */
[----:B------:R-:W-:-:S07]  /*0650*/  MOV R24, 0x670 ;  /* 0x0000067000187802 */ /* 0x000fce0000000f00 */
[----:B------:R-:W-:Y:S05]  /*0660*/  CALL.REL.NOINC `($__internal_0_$__cuda_sm3x_div_rn_noftz_f32_slowpath) ;  /* 0x0000000800607944 */ /* 0x000fea0003c00000 */
[----:B------:R-:W-:-:S07]  /*0670*/  MOV R45, R0 ;  /* 0x00000000002d7202 */ /* 0x000fce0000000f00 */
.L_x_5:
[----:B------:R-:W-:Y:S05]  /*0680*/  BSYNC.RECONVERGENT B1 ;  /* 0x0000000000017941 */ /* 0x000fea0003800200 */
.L_x_4:
[----:B------:R-:W-:Y:S01]  /*0690*/  FADD R25, R23, -R8 ;  /* 0x8000000817197221 */ /* 0x000fe20000000000 */
[----:B------:R-:W0:Y:S01]  /*06a0*/  MUFU.RCP R24, R3 ;  /* 0x0000000300187308 */ /* 0x000e220000001000 */
[----:B------:R-:W-:Y:S02]  /*06b0*/  BSSY.RECONVERGENT B1, `(.L_x_6) ;  /* 0x0000013000017945 */ /* 0x000fe40003800200 */
[----:B------:R-:W-:-:S04]  /*06c0*/  FADD R0, R4, R25 ;  /* 0x0000001904007221 */ /* 0x000fc80000000000 */
[----:B------:R-:W-:-:S04]  /*06d0*/  FADD R25, -R11, R0 ;  /* 0x000000000b197221 */ /* 0x000fc80000000100 */
[----:B------:R-:W-:-:S04]  /*06e0*/  FADD R25, R10, R25 ;  /* 0x000000190a197221 */ /* 0x000fc80000000000 */
[----:B------:R-:W-:Y:S01]  /*06f0*/  FADD R0, -R18, R25 ;  /* 0x0000001912007221 */ /* 0x000fe20000000100 */
[----:B0-----:R-:W-:-:S03]  /*0700*/  FFMA R29, -R3, R24, 1 ;  /* 0x3f800000031d7423 */ /* 0x001fc60000000118 */
[----:B------:R-:W-:-:S04]  /*0710*/  FADD R25, R7, R0 ;  /* 0x0000000007197221 */ /* 0x000fc80000000000 */
[----:B------:R-:W-:-:S04]  /*0720*/  FADD R0, -R14, R25 ;  /* 0x000000190e007221 */ /* 0x000fc80000000100 */
[----:B------:R-:W-:Y:S01]  /*0730*/  FADD R25, R15, R0 ;  /* 0x000000000f197221 */ /* 0x000fe20000000000 */
[----:B------:R-:W-:-:S03]  /*0740*/  FFMA R0, R24, R29, R24 ;  /* 0x0000001d18007223 */ /* 0x000fc60000000018 */
        /* <DEDUP_REMOVED lines=9> */
.L_x_7:
[----:B------:R-:W-:Y:S05]  /*07e0*/  BSYNC.RECONVERGENT B1 ;  /* 0x0000000000017941 */ /* 0x000fea0003800200 */
.L_x_6:
[----:B------:R-:W-:Y:S01]  /*07f0*/  LOP3.LUT P0, RZ, R26, 0x2, RZ, 0xc0, !PT ;  /* 0x000000021aff7812 */ /* 0x000fe2000780c0ff */
[----:B------:R-:W-:Y:S01]  /*0800*/  HFMA2 R36, -RZ, RZ, 1.9375, 0 ;  /* 0x3fc00000ff247431 */ /* 0x000fe200000001ff */
[----:B------:R-:W-:Y:S01]  /*0810*/  MOV R38, 0x40900000 ;  /* 0x4090000000267802 */ /* 0x000fe20000000f00 */
[----:B------:R-:W-:Y:S01]  /*0820*/  FMUL R34, R3, 1.9500000476837158203 ;  /* 0x3ff9999a03227820 */ /* 0x000fe20000400000 */
[----:B------:R-:W-:Y:S01]  /*0830*/  FMUL R3, R22, -0.95000004768371582031 ;  /* 0xbf73333416037820 */ /* 0x000fe20000400000 */
[----:B------:R-:W-:Y:S01]  /*0840*/  FMUL R11, R11, -0.95000004768371582031 ;  /* 0xbf7333340b0b7820 */ /* 0x000fe20000400000 */
[----:B------:R-:W-:Y:S01]  /*0850*/  FMUL R40, R6, -0.95000004768371582031 ;  /* 0xbf73333406287820 */ /* 0x000fe20000400000 */
[----:B------:R-:W-:Y:S01]  /*0860*/  FMUL R32, R34, 0.055555555969476699829 ;  /* 0x3d638e3922207820 */ /* 0x000fe20000400000 */
[----:B------:R-:W-:-:S05]  /*0870*/  FMUL R9, R9, -0.95000004768371582031 ;  /* 0xbf73333409097820 */ /* 0x000fca0000400000 */
[----:B------:R-:W-:Y:S02]  /*0880*/  @P0 MOV R45, 0x3b03126f ;  /* 0x3b03126f002d0802 */ /* 0x000fe40000000f00 */
[----:B------:R-:W-:Y:S02]  /*0890*/  @P0 MOV R33, 0x3ba3d70a ;  /* 0x3ba3d70a00210802 */ /* 0x000fe40000000f00 */
[----:B------:R-:W-:Y:S01]  /*08a0*/  @P0 MOV R0, RZ ;  /* 0x000000ff00000202 */ /* 0x000fe20000000f00 */
[C---:B------:R-:W-:Y:S01]  /*08b0*/  FMUL R20, R45.reuse, R45 ;  /* 0x0000002d2d147220 */ /* 0x040fe20000400000 */
[CC--:B------:R-:W-:Y:S01]  /*08c0*/  FFMA R31, R45.reuse, R38.reuse, 3 ;  /* 0x404000002d1f7423 */ /* 0x0c0fe20000000026 */
[CC--:B------:R-:W-:Y:S01]  /*08d0*/  FFMA R35, R45.reuse, R38.reuse, -3 ;  /* 0xc04000002d237423 */ /* 0x0c0fe20000000026 */
[----:B------:R-:W-:Y:S01]  /*08e0*/  FADD R29, R45, R33 ;  /* 0x000000212d1d7221 */ /* 0x000fe20000000000 */
[----:B------:R-:W-:Y:S01]  /*08f0*/  FFMA R25, R33, R33, R20 ;  /* 0x0000002121197223 */ /* 0x000fe20000000014 */
[CC--:B------:R-:W-:Y:S01]  /*0900*/  FFMA R41, R0.reuse, R38.reuse, 3 ;  /* 0x4040000000297423 */ /* 0x0c0fe20000000026 */
[C---:B------:R-:W-:Y:S01]  /*0910*/  FFMA R37, R0.reuse, R38, -3 ;  /* 0xc040000000257423 */ /* 0x040fe20000000026 */
[C---:B------:R-:W-:Y:S01]  /*0920*/  FADD R22, R0.reuse, R45 ;  /* 0x0000002d00167221 */ /* 0x040fe20000000000 */
[C---:B------:R-:W-:Y:S01]  /*0930*/  FFMA R25, R0.reuse, R0, R25 ;  /* 0x0000000000197223 */ /* 0x040fe20000000019 */
[C---:B------:R-:W-:Y:S01]  /*0940*/  FADD R24, -R0.reuse, R45 ;  /* 0x0000002d00187221 */ /* 0x040fe20000000100 */
[C-C-:B------:R-:W-:Y:S01]  /*0950*/  FADD R43, -R0.reuse, R33.reuse ;  /* 0x00000021002b7221 */ /* 0x140fe20000000100 */
[C---:B------:R-:W-:Y:S01]  /*0960*/  FADD R39, R0.reuse, R33 ;  /* 0x0000002100277221 */ /* 0x040fe20000000000 */
[----:B------:R-:W-:Y:S01]  /*0970*/  FFMA R36, R25, R36, -1 ;  /* 0xbf80000019247423 */ /* 0x000fe20000000024 */
[C---:B------:R-:W-:Y:S01]  /*0980*/  FADD R25, R0.reuse, -R45 ;  /* 0x8000002d00197221 */ /* 0x040fe20000000000 */
[----:B------:R-:W-:Y:S01]  /*0990*/  FMUL R20, R27, -0.95000004768371582031 ;  /* 0xbf7333341b147820 */ /* 0x000fe20000400000 */
[--C-:B------:R-:W-:Y:S01]  /*09a0*/  FADD R27, -R45, R33.reuse ;  /* 0x000000212d1b7221 */ /* 0x100fe20000000100 */
[-CC-:B------:R-:W-:Y:S01]  /*09b0*/  FFMA R28, R31, R45.reuse, -R36.reuse ;  /* 0x0000002d1f1c7223 */ /* 0x180fe20000000824 */
[--C-:B------:R-:W-:Y:S01]  /*09c0*/  FFMA R26, R35, R45, -R36.reuse ;  /* 0x0000002d231a7223 */ /* 0x100fe20000000824 */
[-CC-:B------:R-:W-:Y:S01]  /*09d0*/  FFMA R41, R41, R0.reuse, -R36.reuse ;  /* 0x0000000029297223 */ /* 0x180fe20000000824 */
[--C-:B------:R-:W-:Y:S01]  /*09e0*/  FFMA R37, R37, R0, -R36.reuse ;  /* 0x0000000025257223 */ /* 0x100fe20000000824 */
[--C-:B------:R-:W-:Y:S01]  /*09f0*/  FADD R31, R0, -R33.reuse ;  /* 0x80000021001f7221 */ /* 0x100fe20000000000 */
[CC--:B------:R-:W-:Y:S01]  /*0a00*/  FFMA R35, R33.reuse, R38.reuse, 3 ;  /* 0x4040000021237423 */ /* 0x0c0fe20000000026 */
[----:B------:R-:W-:Y:S01]  /*0a10*/  FFMA R0, R33, R38, -3 ;  /* 0xc040000021007423 */ /* 0x000fe20000000026 */
[----:B------:R-:W-:Y:S01]  /*0a20*/  FADD R45, R45, -R33 ;  /* 0x800000212d2d7221 */ /* 0x000fe20000000000 */
[----:B------:R-:W-:Y:S01]  /*0a30*/  FFMA R3, R32, R28, R3 ;  /* 0x0000001c20037223 */ /* 0x000fe20000000003 */
[-CC-:B------:R-:W-:Y:S01]  /*0a40*/  FFMA R35, R35, R33.reuse, -R36.reuse ;  /* 0x0000002123237223 */ /* 0x180fe20000000824 */
[----:B------:R-:W-:Y:S01]  /*0a50*/  FFMA R33, R0, R33, -R36 ;  /* 0x0000002100217223 */ /* 0x000fe20000000824 */
[----:B------:R-:W-:Y:S01]  /*0a60*/  FFMA R0, R32, R26, R20 ;  /* 0x0000001a20007223 */ /* 0x000fe20000000014 */
[CC--:B------:R-:W-:Y:S01]  /*0a70*/  FFMA R20, R22.reuse, R38.reuse, 3 ;  /* 0x4040000016147423 */ /* 0x0c0fe20000000026 */
[CC--:B------:R-:W-:Y:S01]  /*0a80*/  FFMA R26, -R22.reuse, R38.reuse, 3 ;  /* 0x40400000161a7423 */ /* 0x0c0fe20000000126 */
[-C--:B------:R-:W-:Y:S01]  /*0a90*/  FFMA R28, R25, R38.reuse, 3 ;  /* 0x40400000191c7423 */ /* 0x080fe20000000026 */
[----:B------:R-:W-:Y:S01]  /*0aa0*/  FFMA R30, -R29, R38, 3 ;  /* 0x404000001d1e7423 */ /* 0x000fe20000000126 */
[C-C-:B------:R-:W-:Y:S01]  /*0ab0*/  FFMA R20, R22.reuse, R20, -R36.reuse ;  /* 0x0000001416147223 */ /* 0x140fe20000000824 */
[--C-:B------:R-:W-:Y:S01]  /*0ac0*/  FFMA R22, R22, R26, R36.reuse ;  /* 0x0000001a16167223 */ /* 0x100fe20000000024 */
[----:B------:R-:W-:Y:S01]  /*0ad0*/  FFMA R26, R24, R38, 3 ;  /* 0x40400000181a7423 */ /* 0x000fe20000000026 */
[----:B------:R-:W-:Y:S01]  /*0ae0*/  FFMA R25, R25, R28, -R36 ;  /* 0x0000001c19197223 */ /* 0x000fe20000000824 */
[----:B------:R-:W-:-:S02]  /*0af0*/  FFMA R28, R45, R38, 3 ;  /* 0x404000002d1c7423 */ /* 0x000fc40000000026 */
[----:B------:R-:W-:Y:S01]  /*0b00*/  FFMA R24, R24, R26, -R36 ;  /* 0x0000001a18187223 */ /* 0x000fe20000000824 */
[----:B------:R-:W-:-:S04]  /*0b10*/  FFMA R26, R27, R38, 3 ;  /* 0x404000001b1a7423 */ /* 0x000fc80000000026 */
[--C-:B------:R-:W-:Y:S01]  /*0b20*/  FFMA R26, R27, R26, -R36.reuse ;  /* 0x0000001a1b1a7223 */ /* 0x100fe20000000824 */
[----:B------:R-:W-:Y:S01]  /*0b30*/  FFMA R27, R45, R28, -R36 ;  /* 0x0000001c2d1b7223 */ /* 0x000fe20000000824 */
[----:B------:R-:W-:-:S04]  /*0b40*/  FFMA R45, R29, R38, 3 ;  /* 0x404000001d2d7423 */ /* 0x000fc80000000026 */
[--C-:B------:R-:W-:Y:S01]  /*0b50*/  FFMA R28, R29, R45, -R36.reuse ;  /* 0x0000002d1d1c7223 */ /* 0x100fe20000000824 */
[----:B------:R-:W-:Y:S01]  /*0b60*/  FFMA R45, R43, R38, 3 ;  /* 0x404000002b2d7423 */ /* 0x000fe20000000026 */
[----:B------:R-:W-:-:S03]  /*0b70*/  FFMA R29, R29, R30, R36 ;  /* 0x0000001e1d1d7223 */ /* 0x000fc60000000024 */
[--C-:B------:R-:W-:Y:S01]  /*0b80*/  FFMA R30, R43, R45, -R36.reuse ;  /* 0x0000002d2b1e7223 */ /* 0x100fe20000000824 */
[-C--:B------:R-:W-:Y:S01]  /*0b90*/  FFMA R43, R31, R38.reuse, 3 ;  /* 0x404000001f2b7423 */ /* 0x080fe20000000026 */
[CC--:B------:R-:W-:Y:S01]  /*0ba0*/  FFMA R45, R39.reuse, R38.reuse, 3 ;  /* 0x40400000272d7423 */ /* 0x0c0fe20000000026 */
[----:B------:R-:W-:Y:S02]  /*0bb0*/  FFMA R38, -R39, R38, 3 ;  /* 0x4040000027267423 */ /* 0x000fe40000000126 */
[--C-:B------:R-:W-:Y:S01]  /*0bc0*/  FFMA R31, R31, R43, -R36.reuse ;  /* 0x0000002b1f1f7223 */ /* 0x100fe20000000824 */
[----:B------:R-:W-:Y:S01]  /*0bd0*/  FMUL R43, R23, -0.95000004768371582031 ;  /* 0xbf733334172b7820 */ /* 0x000fe20000400000 */
[C-C-:B------:R-:W-:Y:S01]  /*0be0*/  FFMA R23, R39.reuse, R45, -R36.reuse ;  /* 0x0000002d27177223 */ /* 0x140fe20000000824 */
[----:B------:R-:W-:Y:S02]  /*0bf0*/  FFMA R39, R39, R38, R36 ;  /* 0x0000002627277223 */ /* 0x000fe40000000024 */
[----:B------:R-:W-:Y:S01]  /*0c00*/  FFMA R38, R32, R41, R43 ;  /* 0x0000002920267223 */ /* 0x000fe2000000002b */
[----:B------:R-:W-:Y:S01]  /*0c10*/  FMUL R41, R34, 0.3333333432674407959 ;  /* 0x3eaaaaab22297820 */ /* 0x000fe20000400000 */
[----:B------:R-:W-:Y:S01]  /*0c20*/  FMUL R43, R4, -0.95000004768371582031 ;  /* 0xbf733334042b7820 */ /* 0x000fe20000400000 */
[----:B------:R-:W-:Y:S01]  /*0c30*/  FMUL R34, R34, 0.027777777984738349915 ;  /* 0x3ce38e3922227820 */ /* 0x000fe20000400000 */
[----:B------:R-:W-:Y:S01]  /*0c40*/  FMUL R4, R10, -0.95000004768371582031 ;  /* 0xbf7333340a047820 */ /* 0x000fe20000400000 */
[----:B------:R-:W-:Y:S01]  /*0c50*/  FMUL R36, R36, R41 ;  /* 0x0000002924247220 */ /* 0x000fe20000400000 */
[----:B------:R-:W-:Y:S01]  /*0c60*/  FMUL R41, R8, -0.95000004768371582031 ;  /* 0xbf73333408297820 */ /* 0x000fe20000400000 */
[----:B------:R-:W-:Y:S01]  /*0c70*/  FMUL R8, R21, -0.95000004768371582031 ;  /* 0xbf73333415087820 */ /* 0x000fe20000400000 */
[----:B------:R-:W-:Y:S01]  /*0c80*/  FFMA R10, R34, R24, R11 ;  /* 0x00000018220a7223 */ /* 0x000fe2000000000b */
[----:B------:R-:W-:Y:S01]  /*0c90*/  FFMA R21, R32, R33, R40 ;  /* 0x0000002120157223 */ /* 0x000fe20000000028 */
[----:B------:R-:W-:Y:S01]  /*0ca0*/  FFMA R11, R34, R25, R4 ;  /* 0x00000019220b7223 */ /* 0x000fe20000000004 */
[----:B------:R-:W-:Y:S01]  /*0cb0*/  FMUL R24, R7, -0.95000004768371582031 ;  /* 0xbf73333407187820 */ /* 0x000fe20000400000 */
[----:B------:R-:W-:Y:S01]  /*0cc0*/  FFMA R6, R32, R35, R8 ;  /* 0x0000002320067223 */ /* 0x000fe20000000008 */
[----:B------:R-:W-:Y:S01]  /*0cd0*/  FMUL R33, R12, -0.95000004768371582031 ;  /* 0xbf7333340c217820 */ /* 0x000fe20000400000 */
[----:B------:R-:W-:Y:S01]  /*0ce0*/  FMUL R25, R14, -0.95000004768371582031 ;  /* 0xbf7333340e197820 */ /* 0x000fe20000400000 */
[C---:B------:R-:W-:Y:S01]  /*0cf0*/  FMUL R7, R34.reuse, R22 ;  /* 0x0000001622077220 */ /* 0x040fe20000400000 */
[----:B------:R-:W-:Y:S01]  /*0d00*/  FMUL R12, R13, -0.95000004768371582031 ;  /* 0xbf7333340d0c7820 */ /* 0x000fe20000400000 */
[----:B------:R-:W-:Y:S01]  /*0d10*/  FMUL R14, R15, -0.95000004768371582031 ;  /* 0xbf7333340f0e7820 */ /* 0x000fe20000400000 */
[C---:B------:R-:W-:Y:S01]  /*0d20*/  FMUL R8, R34.reuse, R29 ;  /* 0x0000001d22087220 */ /* 0x040fe20000400000 */
[C---:B------:R-:W-:Y:S01]  /*0d30*/  FMUL R39, R34.reuse, R39 ;  /* 0x0000002722277220 */ /* 0x040fe20000400000 */
[----:B------:R-:W-:Y:S01]  /*0d40*/  FFMA R15, R34, R30, R25 ;  /* 0x0000001e220f7223 */ /* 0x000fe20000000019 */
[----:B------:R-:W-:Y:S01]  /*0d50*/  FFMA R4, R18, -0.95000004768371582031, -R7 ;  /* 0xbf73333412047823 */ /* 0x000fe20000000807 */
[----:B------:R-:W-:Y:S01]  /*0d60*/  FFMA R37, R32, R37, R41 ;  /* 0x0000002520257223 */ /* 0x000fe20000000029 */
[C---:B------:R-:W-:Y:S01]  /*0d70*/  FFMA R20, R34.reuse, R20, R43 ;  /* 0x0000001422147223 */ /* 0x040fe2000000002b */
[C---:B------:R-:W-:Y:S01]  /*0d80*/  FFMA R13, R34.reuse, R26, R33 ;  /* 0x0000001a220d7223 */ /* 0x040fe20000000021 */
[C---:B------:R-:W-:Y:S01]  /*0d90*/  FFMA R12, R34.reuse, R27, R12 ;  /* 0x0000001b220c7223 */ /* 0x040fe2000000000c */
[C---:B------:R-:W-:Y:S01]  /*0da0*/  FFMA R28, R34.reuse, R28, R9 ;  /* 0x0000001c221c7223 */ /* 0x040fe20000000009 */
[C---:B------:R-:W-:Y:S01]  /*0db0*/  FFMA R24, R34.reuse, R23, R24 ;  /* 0x0000001722187223 */ /* 0x040fe20000000018 */
[----:B------:R-:W-:Y:S01]  /*0dc0*/  FFMA R14, R34, R31, R14 ;  /* 0x0000001f220e7223 */ /* 0x000fe2000000000e */
[----:B------:R-:W-:Y:S01]  /*0dd0*/  FFMA R19, R19, -0.95000004768371582031, -R36 ;  /* 0xbf73333413137823 */ /* 0x000fe20000000824 */
[----:B------:R-:W-:Y:S01]  /*0de0*/  FFMA R25, R17, -0.95000004768371582031, -R8 ;  /* 0xbf73333411197823 */ /* 0x000fe20000000808 */
[----:B------:R-:W-:-:S07]  /*0df0*/  FFMA R7, R16, -0.95000004768371582031, -R39 ;  /* 0xbf73333410077823 */ /* 0x000fce0000000827 */
.L_x_1:
[----:B------:R-:W-:Y:S05]  /*0e00*/  BSYNC.RECONVERGENT B0 ;  /* 0x0000000000007941 */ /* 0x000fea0003800200 */
.L_x_0:
[----:B------:R-:W0:Y:S01]  /*0e10*/  S2R R17, SR_TID.X ;  /* 0x0000000000117919 */ /* 0x000e220000002100 */
[----:B------:R-:W1:Y:S01]  /*0e20*/  LDC.64 R8, c[0x0][0x388] ;  /* 0x0000e200ff087b82 */ /* 0x000e620000000a00 */
[C---:B------:R-:W-:Y:S02]  /*0e30*/  IMAD R16, R2.reuse, 0x64, R5 ;  /* 0x0000006402107824 */ /* 0x040fe400078e0205 */
[----:B0-----:R-:W-:-:S03]  /*0e40*/  IMAD R2, R2, 0x64, R17 ;  /* 0x0000006402027824 */ /* 0x001fc600078e0211 */
[----:B------:R-:W-:Y:S02]  /*0e50*/  IADD3 R16, PT, PT, R16, R17, RZ ;  /* 0x0000001110107210 */ /* 0x000fe40007ffe0ff */
[----:B------:R-:W-:-:S03]  /*0e60*/  IADD3 R2, PT, PT, R5, R2, RZ ;  /* 0x0000000205027210 */ /* 0x000fc60007ffe0ff */
[----:B------:R-:W-:Y:S02]  /*0e70*/  IMAD R17, R16, 0x14, RZ ;  /* 0x0000001410117824 */ /* 0x000fe400078e02ff */
[----:B------:R-:W-:Y:S02]  /*0e80*/  IMAD R5, R2, 0x14, RZ ;  /* 0x0000001402057824 */ /* 0x000fe400078e02ff */
[----:B-1----:R-:W-:-:S04]  /*0e90*/  IMAD.WIDE R16, R17, 0x4, R8 ;  /* 0x0000000411107825 */ /* 0x002fc800078e0208 */
[----:B------:R-:W-:Y:S01]  /*0ea0*/  IMAD.WIDE R8, R5, 0x4, R8 ;  /* 0x0000000405087825 */ /* 0x000fe200078e0208 */
[----:B-----5:R-:W-:Y:S04]  /*0eb0*/  STG.E desc[UR4][R16.64], R19 ;  /* 0x0000001310007986 */ /* 0x020fe8000c101904 */
[----:B------:R-:W-:Y:S04]  /*0ec0*/  STG.E desc[UR4][R8.64+0x1f44], R3 ;  /* 0x001f440308007986 */ /* 0x000fe8000c101904 */
        /* <DEDUP_REMOVED lines=16> */
[----:B------:R-:W-:Y:S01]  /*0fd0*/  STG.E desc[UR4][R8.64+-0xc3508], R7 ;  /* 0xf3caf80708007986 */ /* 0x000fe2000c101904 */
[----:B------:R-:W-:Y:S05]  /*0fe0*/  EXIT ;  /* 0x000000000000794d */ /* 0x000fea0003800000 */
        .weak           $__internal_0_$__cuda_sm3x_div_rn_noftz_f32_slowpath
        .type           $__internal_0_$__cuda_sm3x_div_rn_noftz_f32_slowpath,@function
        .size           $__internal_0_$__cuda_sm3x_div_rn_noftz_f32_slowpath,(.L_x_20 - $__internal_0_$__cuda_sm3x_div_rn_noftz_f32_slowpath)
$__internal_0_$__cuda_sm3x_div_rn_noftz_f32_slowpath:
[----:B------:R-:W-:Y:S01]  /*0ff0*/  SHF.R.U32.HI R25, RZ, 0x17, R3 ;  /* 0x00000017ff197819 */ /* 0x000fe20000011603 */
[----:B------:R-:W-:Y:S01]  /*1000*/  BSSY.RECONVERGENT B2, `(.L_x_8) ;  /* 0x0000063000027945 */ /* 0x000fe20003800200 */
[----:B------:R-:W-:Y:S02]  /*1010*/  SHF.R.U32.HI R20, RZ, 0x17, R0 ;  /* 0x00000017ff147819 */ /* 0x000fe40000011600 */
[----:B------:R-:W-:Y:S02]  /*1020*/  LOP3.LUT R25, R25, 0xff, RZ, 0xc0, !PT ;  /* 0x000000ff19197812 */ /* 0x000fe400078ec0ff */
[----:B------:R-:W-:Y:S02]  /*1030*/  LOP3.LUT R32, R20, 0xff, RZ, 0xc0, !PT ;  /* 0x000000ff14207812 */ /* 0x000fe400078ec0ff */
[----:B------:R-:W-:Y:S02]  /*1040*/  IADD3 R30, PT, PT, R25, -0x1, RZ ;  /* 0xffffffff191e7810 */ /* 0x000fe40007ffe0ff */
[----:B------:R-:W-:-:S02]  /*1050*/  IADD3 R28, PT, PT, R32, -0x1, RZ ;  /* 0xffffffff201c7810 */ /* 0x000fc40007ffe0ff */
[----:B------:R-:W-:Y:S02]  /*1060*/  ISETP.GT.U32.AND P0, PT, R30, 0xfd, PT ;  /* 0x000000fd1e00780c */ /* 0x000fe40003f04070 */
[----:B------:R-:W-:Y:S02]  /*1070*/  MOV R29, R3 ;  /* 0x00000003001d7202 */ /* 0x000fe40000000f00 */
[----:B------:R-:W-:-:S13]  /*1080*/  ISETP.GT.U32.OR P0, PT, R28, 0xfd, P0 ;  /* 0x000000fd1c00780c */ /* 0x000fda0000704470 */
[----:B------:R-:W-:Y:S01]  /*1090*/  @!P0 MOV R20, RZ ;  /* 0x000000ff00148202 */ /* 0x000fe20000000f00 */
[----:B------:R-:W-:Y:S06]  /*10a0*/  @!P0 BRA `(.L_x_9) ;  /* 0x00000000005c8947 */ /* 0x000fec0003800000 */
[----:B------:R-:W-:Y:S02]  /*10b0*/  FSETP.GTU.FTZ.AND P0, PT, |R0|, +INF , PT ;  /* 0x7f8000000000780b */ /* 0x000fe40003f1c200 */
[----:B------:R-:W-:-:S04]  /*10c0*/  FSETP.GTU.FTZ.AND P1, PT, |R3|, +INF , PT ;  /* 0x7f8000000300780b */ /* 0x000fc80003f3c200 */
[----:B------:R-:W-:-:S13]  /*10d0*/  PLOP3.LUT P0, PT, P0, P1, PT, 0xf8, 0x8f ;  /* 0x00000000008f781c */ /* 0x000fda0000703f70 */
[----:B------:R-:W-:Y:S05]  /*10e0*/  @P0 BRA `(.L_x_10) ;  /* 0x00000004004c0947 */ /* 0x000fea0003800000 */
[----:B------:R-:W-:-:S13]  /*10f0*/  LOP3.LUT P0, RZ, R29, 0x7fffffff, R0, 0xc8, !PT ;  /* 0x7fffffff1dff7812 */ /* 0x000fda000780c800 */
[----:B------:R-:W-:Y:S05]  /*1100*/  @!P0 BRA `(.L_x_11) ;  /* 0x00000004003c8947 */ /* 0x000fea0003800000 */
[C---:B------:R-:W-:Y:S02]  /*1110*/  FSETP.NEU.FTZ.AND P2, PT, |R0|.reuse, +INF , PT ;  /* 0x7f8000000000780b */ /* 0x040fe40003f5d200 */
[----:B------:R-:W-:Y:S02]  /*1120*/  FSETP.NEU.FTZ.AND P1, PT, |R3|, +INF , PT ;  /* 0x7f8000000300780b */ /* 0x000fe40003f3d200 */
[----:B------:R-:W-:-:S11]  /*1130*/  FSETP.NEU.FTZ.AND P0, PT, |R0|, +INF , PT ;  /* 0x7f8000000000780b */ /* 0x000fd60003f1d200 */
[----:B------:R-:W-:Y:S05]  /*1140*/  @!P1 BRA !P2, `(.L_x_11) ;  /* 0x00000004002c9947 */ /* 0x000fea0005000000 */
[----:B------:R-:W-:-:S04]  /*1150*/  LOP3.LUT P2, RZ, R0, 0x7fffffff, RZ, 0xc0, !PT ;  /* 0x7fffffff00ff7812 */ /* 0x000fc8000784c0ff */
[----:B------:R-:W-:-:S13]  /*1160*/  PLOP3.LUT P1, PT, P1, P2, PT, 0x2f, 0xf2 ;  /* 0x0000000000f2781c */ /* 0x000fda0000f24577 */
[----:B------:R-:W-:Y:S05]  /*1170*/  @P1 BRA `(.L_x_12) ;  /* 0x0000000400181947 */ /* 0x000fea0003800000 */
[----:B------:R-:W-:-:S04]  /*1180*/  LOP3.LUT P1, RZ, R29, 0x7fffffff, RZ, 0xc0, !PT ;  /* 0x7fffffff1dff7812 */ /* 0x000fc8000782c0ff */
[----:B------:R-:W-:-:S13]  /*1190*/  PLOP3.LUT P0, PT, P0, P1, PT, 0x2f, 0xf2 ;  /* 0x0000000000f2781c */ /* 0x000fda0000702577 */
[----:B------:R-:W-:Y:S05]  /*11a0*/  @P0 BRA `(.L_x_13) ;  /* 0x0000000400000947 */ /* 0x000fea0003800000 */
[----:B------:R-:W-:Y:S02]  /*11b0*/  ISETP.GE.AND P0, PT, R28, RZ, PT ;  /* 0x000000ff1c00720c */ /* 0x000fe40003f06270 */
[----:B------:R-:W-:-:S11]  /*11c0*/  ISETP.GE.AND P1, PT, R30, RZ, PT ;  /* 0x000000ff1e00720c */ /* 0x000fd60003f26270 */
[----:B------:R-:W-:Y:S01]  /*11d0*/  @P0 MOV R20, RZ ;  /* 0x000000ff00140202 */ /* 0x000fe20000000f00 */
[----:B------:R-:W-:Y:S01]  /*11e0*/  @!P0 FFMA R0, R0, 1.84467440737095516160e+19, RZ ;  /* 0x5f80000000008823 */ /* 0x000fe200000000ff */
[----:B------:R-:W-:Y:S01]  /*11f0*/  @!P0 MOV R20, 0xffffffc0 ;  /* 0xffffffc000148802 */ /* 0x000fe20000000f00 */
[----:B------:R-:W-:-:S03]  /*1200*/  @!P1 FFMA R29, R3, 1.84467440737095516160e+19, RZ ;  /* 0x5f800000031d9823 */ /* 0x000fc600000000ff */
[----:B------:R-:W-:-:S07]  /*1210*/  @!P1 IADD3 R20, PT, PT, R20, 0x40, RZ ;  /* 0x0000004014149810 */ /* 0x000fce0007ffe0ff */
.L_x_9:
[----:B------:R-:W-:Y:S01]  /*1220*/  LEA R28, R25, 0xc0800000, 0x17 ;  /* 0xc0800000191c7811 */ /* 0x000fe200078eb8ff */
[----:B------:R-:W-:Y:S03]  /*1230*/  BSSY.RECONVERGENT B3, `(.L_x_14) ;  /* 0x0000036000037945 */ /* 0x000fe60003800200 */
[----:B------:R-:W-:Y:S02]  /*1240*/  IADD3 R30, PT, PT, -R28, R29, RZ ;  /* 0x0000001d1c1e7210 */ /* 0x000fe40007ffe1ff */
[----:B------:R-:W-:Y:S02]  /*1250*/  IADD3 R28, PT, PT, R32, -0x7f, RZ ;  /* 0xffffff81201c7810 */ /* 0x000fe40007ffe0ff */
[----:B------:R-:W0:Y:S01]  /*1260*/  MUFU.RCP R29, R30 ;  /* 0x0000001e001d7308 */ /* 0x000e220000001000 */
[----:B------:R-:W-:Y:S02]  /*1270*/  FADD.FTZ R31, -R30, -RZ ;  /* 0x800000ff1e1f7221 */ /* 0x000fe40000010100 */
[----:B------:R-:W-:-:S02]  /*1280*/  IMAD R0, R28, -0x800000, R0 ;  /* 0xff8000001c007824 */ /* 0x000fc400078e0200 */
[----:B0-----:R-:W-:-:S04]  /*1290*/  FFMA R32, R29, R31, 1 ;  /* 0x3f8000001d207423 */ /* 0x001fc8000000001f */
[----:B------:R-:W-:-:S04]  /*12a0*/  FFMA R29, R29, R32, R29 ;  /* 0x000000201d1d7223 */ /* 0x000fc8000000001d */
[----:B------:R-:W-:-:S04]  /*12b0*/  FFMA R32, R0, R29, RZ ;  /* 0x0000001d00207223 */ /* 0x000fc800000000ff */
[----:B------:R-:W-:-:S04]  /*12c0*/  FFMA R34, R31, R32, R0 ;  /* 0x000000201f227223 */ /* 0x000fc80000000000 */
[----:B------:R-:W-:-:S04]  /*12d0*/  FFMA R34, R29, R34, R32 ;  /* 0x000000221d227223 */ /* 0x000fc80000000020 */
[----:B------:R-:W-:Y:S01]  /*12e0*/  FFMA R35, R31, R34, R0 ;  /* 0x000000221f237223 */ /* 0x000fe20000000000 */
[----:B------:R-:W-:-:S03]  /*12f0*/  IADD3 R31, PT, PT, R28, 0x7f, -R25 ;  /* 0x0000007f1c1f7810 */ /* 0x000fc60007ffe819 */
[----:B------:R-:W-:Y:S01]  /*1300*/  FFMA R0, R29, R35, R34 ;  /* 0x000000231d007223 */ /* 0x000fe20000000022 */
[----:B------:R-:W-:-:S04]  /*1310*/  IADD3 R31, PT, PT, R31, R20, RZ ;  /* 0x000000141f1f7210 */ /* 0x000fc80007ffe0ff */
[----:B------:R-:W-:-:S04]  /*1320*/  SHF.R.U32.HI R25, RZ, 0x17, R0 ;  /* 0x00000017ff197819 */ /* 0x000fc80000011600 */
[----:B------:R-:W-:-:S04]  /*1330*/  LOP3.LUT R25, R25, 0xff, RZ, 0xc0, !PT ;  /* 0x000000ff19197812 */ /* 0x000fc800078ec0ff */
[----:B------:R-:W-:-:S04]  /*1340*/  IADD3 R30, PT, PT, R25, R31, RZ ;  /* 0x0000001f191e7210 */ /* 0x000fc80007ffe0ff */
[----:B------:R-:W-:-:S04]  /*1350*/  IADD3 R20, PT, PT, R30, -0x1, RZ ;  /* 0xffffffff1e147810 */ /* 0x000fc80007ffe0ff */
[----:B------:R-:W-:-:S13]  /*1360*/  ISETP.GE.U32.AND P0, PT, R20, 0xfe, PT ;  /* 0x000000fe1400780c */ /* 0x000fda0003f06070 */
[----:B------:R-:W-:Y:S05]  /*1370*/  @!P0 BRA `(.L_x_15) ;  /* 0x0000000000808947 */ /* 0x000fea0003800000 */
[----:B------:R-:W-:-:S13]  /*1380*/  ISETP.GT.AND P0, PT, R30, 0xfe, PT ;  /* 0x000000fe1e00780c */ /* 0x000fda0003f04270 */
[----:B------:R-:W-:Y:S05]  /*1390*/  @P0 BRA `(.L_x_16) ;  /* 0x00000000006c0947 */ /* 0x000fea0003800000 */
[----:B------:R-:W-:-:S13]  /*13a0*/  ISETP.GE.AND P0, PT, R30, 0x1, PT ;  /* 0x000000011e00780c */ /* 0x000fda0003f06270 */
[----:B------:R-:W-:Y:S05]  /*13b0*/  @P0 BRA `(.L_x_17) ;  /* 0x0000000000740947 */ /* 0x000fea0003800000 */
[----:B------:R-:W-:Y:S02]  /*13c0*/  ISETP.GE.AND P0, PT, R30, -0x18, PT ;  /* 0xffffffe81e00780c */ /* 0x000fe40003f06270 */
[----:B------:R-:W-:-:S11]  /*13d0*/  LOP3.LUT R0, R0, 0x80000000, RZ, 0xc0, !PT ;  /* 0x8000000000007812 */ /* 0x000fd600078ec0ff */
[----:B------:R-:W-:Y:S05]  /*13e0*/  @!P0 BRA `(.L_x_17) ;  /* 0x0000000000688947 */ /* 0x000fea0003800000 */
[CCC-:B------:R-:W-:Y:S01]  /*13f0*/  FFMA.RZ R20, R29.reuse, R35.reuse, R34.reuse ;  /* 0x000000231d147223 */ /* 0x1c0fe2000000c022 */
[C---:B------:R-:W-:Y:S02]  /*1400*/  IADD3 R28, PT, PT, R30.reuse, 0x20, RZ ;  /* 0x000000201e1c7810 */ /* 0x040fe40007ffe0ff */
[----:B------:R-:W-:Y:S02]  /*1410*/  ISETP.NE.AND P2, PT, R30, RZ, PT ;  /* 0x000000ff1e00720c */ /* 0x000fe40003f45270 */
[----:B------:R-:W-:Y:S01]  /*1420*/  LOP3.LUT R25, R20, 0x7fffff, RZ, 0xc0, !PT ;  /* 0x007fffff14197812 */ /* 0x000fe200078ec0ff */
[CCC-:B------:R-:W-:Y:S01]  /*1430*/  FFMA.RP R20, R29.reuse, R35.reuse, R34.reuse ;  /* 0x000000231d147223 */ /* 0x1c0fe20000008022 */
[----:B------:R-:W-:Y:S01]  /*1440*/  FFMA.RM R29, R29, R35, R34 ;  /* 0x000000231d1d7223 */ /* 0x000fe20000004022 */
[----:B------:R-:W-:Y:S02]  /*1450*/  ISETP.NE.AND P1, PT, R30, RZ, PT ;  /* 0x000000ff1e00720c */ /* 0x000fe40003f25270 */
[----:B------:R-:W-:-:S02]  /*1460*/  LOP3.LUT R25, R25, 0x800000, RZ, 0xfc, !PT ;  /* 0x0080000019197812 */ /* 0x000fc400078efcff */
[----:B------:R-:W-:Y:S02]  /*1470*/  IADD3 R30, PT, PT, -R30, RZ, RZ ;  /* 0x000000ff1e1e7210 */ /* 0x000fe40007ffe1ff */
[----:B------:R-:W-:Y:S02]  /*1480*/  SHF.L.U32 R28, R25, R28, RZ ;  /* 0x0000001c191c7219 */ /* 0x000fe400000006ff */
[----:B------:R-:W-:Y:S02]  /*1490*/  FSETP.NEU.FTZ.AND P0, PT, R20, R29, PT ;  /* 0x0000001d1400720b */ /* 0x000fe40003f1d000 */
[----:B------:R-:W-:Y:S02]  /*14a0*/  SEL R20, R30, RZ, P2 ;  /* 0x000000ff1e147207 */ /* 0x000fe40001000000 */
[----:B------:R-:W-:Y:S02]  /*14b0*/  ISETP.NE.AND P1, PT, R28, RZ, P1 ;  /* 0x000000ff1c00720c */ /* 0x000fe40000f25270 */
[----:B------:R-:W-:-:S02]  /*14c0*/  SHF.R.U32.HI R20, RZ, R20, R25 ;  /* 0x00000014ff147219 */ /* 0x000fc40000011619 */
[----:B------:R-:W-:Y:S02]  /*14d0*/  PLOP3.LUT P0, PT, P0, P1, PT, 0xf8, 0x8f ;  /* 0x00000000008f781c */ /* 0x000fe40000703f70 */
[----:B------:R-:W-:Y:S02]  /*14e0*/  SHF.R.U32.HI R28, RZ, 0x1, R20 ;  /* 0x00000001ff1c7819 */ /* 0x000fe40000011614 */
[----:B------:R-:W-:-:S04]  /*14f0*/  SEL R25, RZ, 0x1, !P0 ;  /* 0x00000001ff197807 */ /* 0x000fc80004000000 */
[----:B------:R-:W-:-:S04]  /*1500*/  LOP3.LUT R25, R25, 0x1, R28, 0xf8, !PT ;  /* 0x0000000119197812 */ /* 0x000fc800078ef81c */
[----:B------:R-:W-:-:S04]  /*1510*/  LOP3.LUT R25, R25, R20, RZ, 0xc0, !PT ;  /* 0x0000001419197212 */ /* 0x000fc800078ec0ff */
[----:B------:R-:W-:-:S04]  /*1520*/  IADD3 R25, PT, PT, R28, R25, RZ ;  /* 0x000000191c197210 */ /* 0x000fc80007ffe0ff */
[----:B------:R-:W-:Y:S01]  /*1530*/  LOP3.LUT R0, R25, R0, RZ, 0xfc, !PT ;  /* 0x0000000019007212 */ /* 0x000fe200078efcff */
[----:B------:R-:W-:Y:S06]  /*1540*/  BRA `(.L_x_17) ;  /* 0x0000000000107947 */ /* 0x000fec0003800000 */
.L_x_16:
[----:B------:R-:W-:-:S04]  /*1550*/  LOP3.LUT R0, R0, 0x80000000, RZ, 0xc0, !PT ;  /* 0x8000000000007812 */ /* 0x000fc800078ec0ff */
[----:B------:R-:W-:Y:S01]  /*1560*/  LOP3.LUT R0, R0, 0x7f800000, RZ, 0xfc, !PT ;  /* 0x7f80000000007812 */ /* 0x000fe200078efcff */
[----:B------:R-:W-:Y:S06]  /*1570*/  BRA `(.L_x_17) ;  /* 0x0000000000047947 */ /* 0x000fec0003800000 */
.L_x_15:
[----:B------:R-:W-:-:S07]  /*1580*/  LEA R0, R31, R0, 0x17 ;  /* 0x000000001f007211 */ /* 0x000fce00078eb8ff */
.L_x_17:
[----:B------:R-:W-:Y:S05]  /*1590*/  BSYNC.RECONVERGENT B3 ;  /* 0x0000000000037941 */ /* 0x000fea0003800200 */
.L_x_14:
[----:B------:R-:W-:Y:S05]  /*15a0*/  BRA `(.L_x_18) ;  /* 0x0000000000207947 */ /* 0x000fea0003800000 */
.L_x_13:
[----:B------:R-:W-:-:S04]  /*15b0*/  LOP3.LUT R0, R29, 0x80000000, R0, 0x48, !PT ;  /* 0x800000001d007812 */ /* 0x000fc800078e4800 */
[----:B------:R-:W-:Y:S01]  /*15c0*/  LOP3.LUT R0, R0, 0x7f800000, RZ, 0xfc, !PT ;  /* 0x7f80000000007812 */ /* 0x000fe200078efcff */
[----:B------:R-:W-:Y:S06]  /*15d0*/  BRA `(.L_x_18) ;  /* 0x0000000000147947 */ /* 0x000fec0003800000 */
.L_x_12:
[----:B------:R-:W-:Y:S01]  /*15e0*/  LOP3.LUT R0, R29, 0x80000000, R0, 0x48, !PT ;  /* 0x800000001d007812 */ /* 0x000fe200078e4800 */
[----:B------:R-:W-:Y:S06]  /*15f0*/  BRA `(.L_x_18) ;  /* 0x00000000000c7947 */ /* 0x000fec0003800000 */
.L_x_11:
[----:B------:R-:W0:Y:S01]  /*1600*/  MUFU.RSQ R0, -QNAN ;  /* 0xffc0000000007908 */ /* 0x000e220000001400 */
[----:B------:R-:W-:Y:S05]  /*1610*/  BRA `(.L_x_18) ;  /* 0x0000000000047947 */ /* 0x000fea0003800000 */
.L_x_10:
[----:B------:R-:W-:-:S07]  /*1620*/  FADD.FTZ R0, R0, R3 ;  /* 0x0000000300007221 */ /* 0x000fce0000010000 */
.L_x_18:
[----:B------:R-:W-:Y:S05]  /*1630*/  BSYNC.RECONVERGENT B2 ;  /* 0x0000000000027941 */ /* 0x000fea0003800200 */
.L_x_8:
[----:B------:R-:W-:-:S04]  /*1640*/  HFMA2 R25, -RZ, RZ, 0, 0 ;  /* 0x00000000ff197431 */ /* 0x000fc800000001ff */
[----:B0-----:R-:W-:Y:S05]  /*1650*/  RET.REL.NODEC R24 `(_Z27performStreamCollide_kernelPfS_) ;  /* 0xffffffe818687950 */ /* 0x001fea0003c3ffff */
.L_x_19:
[----:B------:R-:W-:-:S00]  /*1660*/  BRA `(.L_x_19) ;  /* 0xfffffffc00fc7947 */ /* 0x000fc0000383ffff */
[----:B------:R-:W-:-:S00]  /*1670*/  NOP ;  /* 0x0000000000007918 */ /* 0x000fc00000000000 */
        /* <DEDUP_REMOVED lines=8> */
.L_x_20:


//--------------------- .nv.shared.reserved.0     --------------------------
	.section	.nv.shared.reserved.0,"aw",@nobits
	.weak		__nv_reservedSMEM_offset_0_alias
	.size		__nv_reservedSMEM_offset_0_alias, 0, 64
	.other		__nv_reservedSMEM_offset_0_alias,@"STO_CUDA_RESERVED_SHARED STV_DEFAULT"
__nv_reservedSMEM_offset_0_alias:
	.zero		0
	.zero		64


//--------------------- .nv.constant0._Z27performStreamCollide_kernelPfS_ --------------------------
	.section	.nv.constant0._Z27performStreamCollide_kernelPfS_,"a",@progbits
	.sectionflags	@""
	.align	4
.nv.constant0._Z27performStreamCollide_kernelPfS_:
	.zero		912


//--------------------- SYMBOLS --------------------------

	.type		.nv.reservedSmem.offset0,@object
	.size		.nv.reservedSmem.offset0,0x4
